	.headerflags	@"EF_CUDA_TEXMODE_UNIFIED EF_CUDA_64BIT_ADDRESS EF_CUDA_ACCELERATORS EF_CUDA_SM90 EF_CUDA_VIRTUAL_SM(EF_CUDA_SM90)"
	.elftype	@"ET_EXEC"


//--------------------- .nv.info                  --------------------------
	.section	.nv.info,"",@"SHT_CUDA_INFO"
	.align	4


	//----- nvinfo : EIATTR_REGCOUNT
	.align		4
        /*0000*/ 	.byte	0x04, 0x2f
        /*0002*/ 	.short	(.L_1 - .L_0)
	.align		4
.L_0:
        /*0004*/ 	.word	index@(triton_poi_fused_convolution_94)
        /*0008*/ 	.word	0x0000000c


	//----- nvinfo : EIATTR_MIN_STACK_SIZE
	.align		4
.L_1:
        /*000c*/ 	.byte	0x04, 0x12
        /*000e*/ 	.short	(.L_3 - .L_2)
	.align		4
.L_2:
        /*0010*/ 	.word	index@(triton_poi_fused_convolution_94)
        /*0014*/ 	.word	0x00000000


	//----- nvinfo : EIATTR_FRAME_SIZE
	.align		4
.L_3:
        /*0018*/ 	.byte	0x04, 0x11
        /*001a*/ 	.short	(.L_5 - .L_4)
	.align		4
.L_4:
        /*001c*/ 	.word	index@(triton_poi_fused_convolution_94)
        /*0020*/ 	.word	0x00000000


	//----- nvinfo : EIATTR_MIN_STACK_SIZE
	.align		4
.L_5:
        /*0024*/ 	.byte	0x04, 0x12
        /*0026*/ 	.short	(.L_7 - .L_6)
	.align		4
.L_6:
        /*0028*/ 	.word	index@(triton_poi_fused_convolution_94)
        /*002c*/ 	.word	0x00000000
.L_7:


//--------------------- .nv.info.triton_poi_fused_convolution_94 --------------------------
	.section	.nv.info.triton_poi_fused_convolution_94,"",@"SHT_CUDA_INFO"
	.sectionflags	@""
	.align	4


	//----- nvinfo : EIATTR_CUDA_API_VERSION
	.align		4
        /*0000*/ 	.byte	0x04, 0x37
        /*0002*/ 	.short	(.L_9 - .L_8)
.L_8:
        /*0004*/ 	.word	0x0000007c


	//----- nvinfo : EIATTR_KPARAM_INFO
	.align		4
.L_9:
        /*0008*/ 	.byte	0x04, 0x17
        /*000a*/ 	.short	(.L_11 - .L_10)
.L_10:
        /*000c*/ 	.word	0x00000000
        /*0010*/ 	.short	0x0002
        /*0012*/ 	.short	0x0010
        /*0014*/ 	.byte	0x00, 0xf0, 0x11, 0x00


	//----- nvinfo : EIATTR_KPARAM_INFO
	.align		4
.L_11:
        /*0018*/ 	.byte	0x04, 0x17
        /*001a*/ 	.short	(.L_13 - .L_12)
.L_12:
        /*001c*/ 	.word	0x00000000
        /*0020*/ 	.short	0x0001
        /*0022*/ 	.short	0x0008
        /*0024*/ 	.byte	0x00, 0xf4, 0x21, 0x00


	//----- nvinfo : EIATTR_KPARAM_INFO
	.align		4
.L_13:
        /*0028*/ 	.byte	0x04, 0x17
        /*002a*/ 	.short	(.L_15 - .L_14)
.L_14:
        /*002c*/ 	.word	0x00000000
        /*0030*/ 	.short	0x0000
        /*0032*/ 	.short	0x0000
        /*0034*/ 	.byte	0x00, 0xf4, 0x21, 0x00


	//----- nvinfo : EIATTR_SPARSE_MMA_MASK
	.align		4
.L_15:
        /*0038*/ 	.byte	0x03, 0x50
        /*003a*/ 	.short	0x0000


	//----- nvinfo : EIATTR_MAXREG_COUNT
	.align		4
        /*003c*/ 	.byte	0x03, 0x1b
        /*003e*/ 	.short	0x00ff


	//----- nvinfo : EIATTR_EXIT_INSTR_OFFSETS
	.align		4
        /*0040*/ 	.byte	0x04, 0x1c
        /*0042*/ 	.short	(.L_17 - .L_16)


	//   ....[0]....
.L_16:
        /*0044*/ 	.word	0x00000150


	//   ....[1]....
        /*0048*/ 	.word	0x00000170


	//----- nvinfo : EIATTR_REQNTID
	.align		4
.L_17:
        /*004c*/ 	.byte	0x04, 0x10
        /*004e*/ 	.short	(.L_19 - .L_18)
.L_18:
        /*0050*/ 	.word	0x00000080
        /*0054*/ 	.word	0x00000001
        /*0058*/ 	.word	0x00000001


	//----- nvinfo : EIATTR_CBANK_PARAM_SIZE
	.align		4
.L_19:
        /*005c*/ 	.byte	0x03, 0x19
        /*005e*/ 	.short	0x0014


	//----- nvinfo : EIATTR_PARAM_CBANK
	.align		4
        /*0060*/ 	.byte	0x04, 0x0a
        /*0062*/ 	.short	(.L_21 - .L_20)
	.align		4
.L_20:
        /*0064*/ 	.word	index@(.nv.constant0.triton_poi_fused_convolution_94)
        /*0068*/ 	.short	0x0210
        /*006a*/ 	.short	0x0014


	//----- nvinfo : EIATTR_SW_WAR
	.align		4
.L_21:
        /*006c*/ 	.byte	0x04, 0x36
        /*006e*/ 	.short	(.L_23 - .L_22)
.L_22:
        /*0070*/ 	.word	0x00000008
.L_23:


//--------------------- .nv.callgraph             --------------------------
	.section	.nv.callgraph,"",@"SHT_CUDA_CALLGRAPH"
	.align	4
	.sectionentsize	8
	.align		4
        /*0000*/ 	.word	0x00000000
	.align		4
        /*0004*/ 	.word	0xffffffff
	.align		4
        /*0008*/ 	.word	0x00000000
	.align		4
        /*000c*/ 	.word	0xfffffffe
	.align		4
        /*0010*/ 	.word	0x00000000
	.align		4
        /*0014*/ 	.word	0xfffffffd
	.align		4
        /*0018*/ 	.word	0x00000000
	.align		4
        /*001c*/ 	.word	0xfffffffc


//--------------------- .text.triton_poi_fused_convolution_94 --------------------------
	.section	.text.triton_poi_fused_convolution_94,"ax",@progbits
	.align	128
        .global         triton_poi_fused_convolution_94
        .type           triton_poi_fused_convolution_94,@function
        .size           triton_poi_fused_convolution_94,(.L_x_1 - triton_poi_fused_convolution_94)
        .other          triton_poi_fused_convolution_94,@"STO_CUDA_ENTRY STV_DEFAULT"
triton_poi_fused_convolution_94:
.text.triton_poi_fused_convolution_94:
[----:B------:R-:W0:Y:S02]  /*0000*/  LDC R1, c[0x0][0x28] ;  /* 0x00000a00ff017b82 */ /* 0x000e240000000800 */
[----:B------:R-:W1:Y:S01]  /*0010*/  S2R R6, SR_TID.X ;  /* 0x0000000000067919 */ /* 0x000e620000002100 */
[----:B------:R-:W2:Y:S01]  /*0020*/  LDC.64 R2, c[0x0][0x210] ;  /* 0x00008400ff027b82 */ /* 0x000ea20000000a00 */
[----:B------:R-:W-:Y:S01]  /*0030*/  ULDC.64 UR4, c[0x0][0x208] ;  /* 0x0000820000047ab9 */ /* 0x000fe20000000a00 */
[----:B------:R-:W3:Y:S06]  /*0040*/  S2R R7, SR_CTAID.X ;  /* 0x0000000000077919 */ /* 0x000eec0000002500 */
[----:B------:R-:W4:Y:S01]  /*0050*/  LDC.64 R4, c[0x0][0x218] ;  /* 0x00008600ff047b82 */ /* 0x000f220000000a00 */
[----:B-1----:R-:W-:-:S04]  /*0060*/  LOP3.LUT R6, R6, 0x7f, RZ, 0xc0, !PT ;  /* 0x0000007f06067812 */ /* 0x002fc800078ec0ff */
[----:B---3--:R-:W-:Y:S01]  /*0070*/  LEA R7, R7, R6, 0x7 ;  /* 0x0000000607077211 */ /* 0x008fe200078e38ff */
[----:B------:R-:W-:-:S03]  /*0080*/  HFMA2.MMA R6, -RZ, RZ, 0, 0 ;  /* 0x00000000ff067435 */ /* 0x000fc600000001ff */
[C---:B------:R-:W-:Y:S01]  /*0090*/  ISETP.GE.AND P0, PT, R7.reuse, 0xe28, PT ;  /* 0x00000e280700780c */ /* 0x040fe20003f06270 */
[----:B--2---:R-:W-:-:S06]  /*00a0*/  IMAD.WIDE R2, R7, 0x4, R2 ;  /* 0x0000000407027825 */ /* 0x004fcc00078e0202 */
[----:B------:R-:W-:-:S05]  /*00b0*/  IMAD.HI R0, R7, -0x6f5433fd, R6 ;  /* 0x90abcc0307007827 */ /* 0x000fca00078e0206 */
[----:B------:R-:W-:-:S04]  /*00c0*/  SHF.R.U32.HI R9, RZ, 0x1f, R0 ;  /* 0x0000001fff097819 */ /* 0x000fc80000011600 */
[----:B------:R-:W-:Y:S02]  /*00d0*/  LEA.HI.SX32 R9, R0, R9, 0x17 ;  /* 0x0000000900097211 */ /* 0x000fe400078fbaff */
[----:B------:R-:W-:-:S03]  /*00e0*/  MOV R0, RZ ;  /* 0x000000ff00007202 */ /* 0x000fc60000000f00 */
[----:B------:R-:W-:Y:S01]  /*00f0*/  IMAD R9, R9, -0x38a, R7 ;  /* 0xfffffc7609097824 */ /* 0x000fe200078e0207 */
[----:B------:R-:W-:Y:S02]  /*0100*/  HFMA2.MMA R7, -RZ, RZ, 0, 0 ;  /* 0x00000000ff077435 */ /* 0x000fe400000001ff */
[----:B------:R-:W2:Y:S01]  /*0110*/  @!P0 LDG.E R0, desc[UR4][R2.64] ;  /* 0x0000000402008981 */ /* 0x000ea2000c1e1900 */
[----:B----4-:R-:W-:-:S07]  /*0120*/  IMAD.WIDE R4, R9, 0x4, R4 ;  /* 0x0000000409047825 */ /* 0x010fce00078e0204 */
[----:B------:R-:W2:Y:S02]  /*0130*/  @!P0 LDG.E.EL R7, desc[UR4][R4.64] ;  /* 0x0000000404078981 */ /* 0x000ea4000c2e1900 */
[----:B--2---:R-:W-:Y:S01]  /*0140*/  FADD R7, R7, R0 ;  /* 0x0000000007077221 */ /* 0x004fe20000000000 */
[----:B------:R-:W-:Y:S06]  /*0150*/  @P0 EXIT ;  /* 0x000000000000094d */ /* 0x000fec0003800000 */
[----:B------:R-:W-:Y:S01]  /*0160*/  STG.E desc[UR4][R2.64], R7 ;  /* 0x0000000702007986 */ /* 0x000fe2000c101904 */
[----:B------:R-:W-:Y:S05]  /*0170*/  EXIT ;  /* 0x000000000000794d */ /* 0x000fea0003800000 */
.L_x_0:
[----:B------:R-:W-:-:S00]  /*0180*/  BRA `(.L_x_0) ;  /* 0xfffffffc00fc7947 */ /* 0x000fc0000383ffff */
[----:B------:R-:W-:-:S00]  /*0190*/  NOP ;  /* 0x0000000000007918 */ /* 0x000fc00000000000 */
        /* <DEDUP_REMOVED lines=14> */
.L_x_1:


//--------------------- .nv.constant0.triton_poi_fused_convolution_94 --------------------------
	.section	.nv.constant0.triton_poi_fused_convolution_94,"a",@progbits
	.sectionflags	@""
	.align	4
.nv.constant0.triton_poi_fused_convolution_94:
	.zero		548
